//
// Generated by NVIDIA NVVM Compiler
//
// Compiler Build ID: CL-36424714
// Cuda compilation tools, release 13.0, V13.0.88
// Based on NVVM 20.0.0
//

.version 9.0
.target sm_100
.address_size 64

	// .globl	_Z9reductionPKfPfi

.visible .entry _Z9reductionPKfPfi(
	.param .u64 .ptr .align 1 _Z9reductionPKfPfi_param_0,
	.param .u64 .ptr .align 1 _Z9reductionPKfPfi_param_1,
	.param .u32 _Z9reductionPKfPfi_param_2
)
{
	.reg .pred 	%p<2>;
	.reg .b32 	%r<6>;
	.reg .b32 	%f<3>;
	.reg .b64 	%rd<7>;

	ld.param.u64 	%rd1, [_Z9reductionPKfPfi_param_0];
	ld.param.u64 	%rd2, [_Z9reductionPKfPfi_param_1];
	ld.param.u32 	%r2, [_Z9reductionPKfPfi_param_2];
	mov.u32 	%r3, %ctaid.x;
	mov.u32 	%r4, %ntid.x;
	mov.u32 	%r5, %tid.x;
	mad.lo.s32 	%r1, %r3, %r4, %r5;
	setp.ge.s32 	%p1, %r1, %r2;
	@%p1 bra 	$L__BB0_2;
	cvta.to.global.u64 	%rd3, %rd1;
	cvta.to.global.u64 	%rd4, %rd2;
	mul.wide.s32 	%rd5, %r1, 4;
	add.s64 	%rd6, %rd3, %rd5;
	ld.global.f32 	%f1, [%rd6];
	atom.global.add.f32 	%f2, [%rd4], %f1;
$L__BB0_2:
	ret;

}


// ===== COMPILED SASS (sm_100) =====

	.target	sm_100

	.elftype	@"ET_EXEC"


//--------------------- .note.nv.tkinfo           --------------------------
	.section	.note.nv.tkinfo,"",@"SHT_NOTE"
	.sectionflags	@"SHF_NOTE_NV_TKINFO"
	.tkinfo
        /*0018*/ 	.word	0x00000002
        /*0030*/ 	.string	""
        /*0030*/ 	.string	"ptxas"
        /*0030*/ 	.string	"Cuda compilation tools, release 13.0, V13.0.88"
        /*0030*/ 	.string	"Build cuda_13.0.r13.0/compiler.36424714_0"
        /*0030*/ 	.string	"-arch sm_100 -m 64 "



//--------------------- .note.nv.cuinfo           --------------------------
	.section	.note.nv.cuinfo,"",@"SHT_NOTE"
	.sectionflags	@"SHF_NOTE_NV_CUINFO"
        /*0018*/ 	.short	0x0002
        /*001a*/ 	.short	0x0064
        /*001c*/ 	.short	0x0082
	.zero		2


//--------------------- .nv.info                  --------------------------
	.section	.nv.info,"",@"SHT_CUDA_INFO"
	.align	4


	//----- nvinfo : EIATTR_REGCOUNT
	.align		4
        /*0000*/ 	.byte	0x04, 0x2f
        /*0002*/ 	.short	(.L_1 - .L_0)
	.align		4
.L_0:
        /*0004*/ 	.word	index@(_Z9reductionPKfPfi)
        /*0008*/ 	.word	0x00000008


	//----- nvinfo : EIATTR_FRAME_SIZE
	.align		4
.L_1:
        /*000c*/ 	.byte	0x04, 0x11
        /*000e*/ 	.short	(.L_3 - .L_2)
	.align		4
.L_2:
        /*0010*/ 	.word	index@(_Z9reductionPKfPfi)
        /*0014*/ 	.word	0x00000000


	//----- nvinfo : EIATTR_MIN_STACK_SIZE
	.align		4
.L_3:
        /*0018*/ 	.byte	0x04, 0x12
        /*001a*/ 	.short	(.L_5 - .L_4)
	.align		4
.L_4:
        /*001c*/ 	.word	index@(_Z9reductionPKfPfi)
        /*0020*/ 	.word	0x00000000
.L_5:


//--------------------- .nv.compat                --------------------------
	.section	.nv.compat,"",@"SHT_CUDA_COMPAT_INFO"
	.align	4
        /*0000*/ 	.byte	0x02, 0x09, 0x00, 0x00, 0x02, 0x02, 0x01, 0x00, 0x02, 0x05, 0x05, 0x00, 0x03, 0x07, 0x01, 0x01
        /*0010*/ 	.byte	0x02, 0x03, 0x00, 0x00, 0x02, 0x06, 0x01, 0x00, 0x04, 0x0b, 0x08, 0x00, 0x09, 0x00, 0x00, 0x00
        /*0020*/ 	.byte	0x00, 0x00, 0x00, 0x00


//--------------------- .nv.info._Z9reductionPKfPfi --------------------------
	.section	.nv.info._Z9reductionPKfPfi,"",@"SHT_CUDA_INFO"
	.sectionflags	@""
	.align	4


	//----- nvinfo : EIATTR_CUDA_API_VERSION
	.align		4
        /*0000*/ 	.byte	0x04, 0x37
        /*0002*/ 	.short	(.L_7 - .L_6)
.L_6:
        /*0004*/ 	.word	0x00000082


	//----- nvinfo : EIATTR_KPARAM_INFO
	.align		4
.L_7:
        /*0008*/ 	.byte	0x04, 0x17
        /*000a*/ 	.short	(.L_9 - .L_8)
.L_8:
        /*000c*/ 	.word	0x00000000
        /*0010*/ 	.short	0x0002
        /*0012*/ 	.short	0x0010
        /*0014*/ 	.byte	0x00, 0xf0, 0x11, 0x00


	//----- nvinfo : EIATTR_KPARAM_INFO
	.align		4
.L_9:
        /*0018*/ 	.byte	0x04, 0x17
        /*001a*/ 	.short	(.L_11 - .L_10)
.L_10:
        /*001c*/ 	.word	0x00000000
        /*0020*/ 	.short	0x0001
        /*0022*/ 	.short	0x0008
        /*0024*/ 	.byte	0x00, 0xf5, 0x21, 0x00


	//----- nvinfo : EIATTR_KPARAM_INFO
	.align		4
.L_11:
        /*0028*/ 	.byte	0x04, 0x17
        /*002a*/ 	.short	(.L_13 - .L_12)
.L_12:
        /*002c*/ 	.word	0x00000000
        /*0030*/ 	.short	0x0000
        /*0032*/ 	.short	0x0000
        /*0034*/ 	.byte	0x00, 0xf5, 0x21, 0x00


	//----- nvinfo : EIATTR_SPARSE_MMA_MASK
	.align		4
.L_13:
        /*0038*/ 	.byte	0x03, 0x50
        /*003a*/ 	.short	0x0000


	//----- nvinfo : EIATTR_MAXREG_COUNT
	.align		4
        /*003c*/ 	.byte	0x03, 0x1b
        /*003e*/ 	.short	0x00ff


	//----- nvinfo : EIATTR_MERCURY_ISA_VERSION
	.align		4
        /*0040*/ 	.byte	0x03, 0x5f
        /*0042*/ 	.short	0x0101


	//----- nvinfo : EIATTR_VRC_CTA_INIT_COUNT
	.align		4
        /*0044*/ 	.byte	0x02, 0x4a
	.zero		1
	.zero		1


	//----- nvinfo : EIATTR_EXIT_INSTR_OFFSETS
	.align		4
        /*0048*/ 	.byte	0x04, 0x1c
        /*004a*/ 	.short	(.L_15 - .L_14)


	//   ....[0]....
.L_14:
        /*004c*/ 	.word	0x00000070


	//   ....[1]....
        /*0050*/ 	.word	0x000000e0


	//----- nvinfo : EIATTR_CBANK_PARAM_SIZE
	.align		4
.L_15:
        /*0054*/ 	.byte	0x03, 0x19
        /*0056*/ 	.short	0x0014


	//----- nvinfo : EIATTR_PARAM_CBANK
	.align		4
        /*0058*/ 	.byte	0x04, 0x0a
        /*005a*/ 	.short	(.L_17 - .L_16)
	.align		4
.L_16:
        /*005c*/ 	.word	index@(.nv.constant0._Z9reductionPKfPfi)
        /*0060*/ 	.short	0x0380
        /*0062*/ 	.short	0x0014


	//----- nvinfo : EIATTR_SW_WAR
	.align		4
.L_17:
        /*0064*/ 	.byte	0x04, 0x36
        /*0066*/ 	.short	(.L_19 - .L_18)
.L_18:
        /*0068*/ 	.word	0x00000008
.L_19:


//--------------------- .nv.callgraph             --------------------------
	.section	.nv.callgraph,"",@"SHT_CUDA_CALLGRAPH"
	.align	4
	.sectionentsize	8
	.align		4
        /*0000*/ 	.word	0x00000000
	.align		4
        /*0004*/ 	.word	0xffffffff
	.align		4
        /*0008*/ 	.word	0x00000000
	.align		4
        /*000c*/ 	.word	0xfffffffe
	.align		4
        /*0010*/ 	.word	0x00000000
	.align		4
        /*0014*/ 	.word	0xfffffffd
	.align		4
        /*0018*/ 	.word	0x00000000
	.align		4
        /*001c*/ 	.word	0xfffffffc


//--------------------- .text._Z9reductionPKfPfi  --------------------------
	.section	.text._Z9reductionPKfPfi,"ax",@progbits
	.align	128
        .global         _Z9reductionPKfPfi
        .type           _Z9reductionPKfPfi,@function
        .size           _Z9reductionPKfPfi,(.L_x_1 - _Z9reductionPKfPfi)
        .other          _Z9reductionPKfPfi,@"STO_CUDA_ENTRY STV_DEFAULT"
_Z9reductionPKfPfi:
.text._Z9reductionPKfPfi:
[----:B------:R-:W-:Y:S01]  /*0000*/  LDC R1, c[0x0][0x37c] ;  /* 0x0000df00ff017b82 */ /* 0x000fe20000000800 */
[----:B------:R-:W0:Y:S07]  /*0010*/  S2R R0, SR_TID.X ;  /* 0x0000000000007919 */ /* 0x000e2e0000002100 */
[----:B------:R-:W0:Y:S01]  /*0020*/  S2UR UR4, SR_CTAID.X ;  /* 0x00000000000479c3 */ /* 0x000e220000002500 */
[----:B------:R-:W1:Y:S07]  /*0030*/  LDCU UR5, c[0x0][0x390] ;  /* 0x00007200ff0577ac */ /* 0x000e6e0008000800 */
[----:B------:R-:W0:Y:S02]  /*0040*/  LDC R5, c[0x0][0x360] ;  /* 0x0000d800ff057b82 */ /* 0x000e240000000800 */
[----:B0-----:R-:W-:-:S05]  /*0050*/  IMAD R5, R5, UR4, R0 ;  /* 0x0000000405057c24 */ /* 0x001fca000f8e0200 */
[----:B-1----:R-:W-:-:S13]  /*0060*/  ISETP.GE.AND P0, PT, R5, UR5, PT ;  /* 0x0000000505007c0c */ /* 0x002fda000bf06270 */
[----:B------:R-:W-:Y:S05]  /*0070*/  @P0 EXIT ;  /* 0x000000000000094d */ /* 0x000fea0003800000 */
[----:B------:R-:W0:Y:S01]  /*0080*/  LDC.64 R2, c[0x0][0x380] ;  /* 0x0000e000ff027b82 */ /* 0x000e220000000a00 */
[----:B------:R-:W1:Y:S01]  /*0090*/  LDCU.64 UR4, c[0x0][0x358] ;  /* 0x00006b00ff0477ac */ /* 0x000e620008000a00 */
[----:B0-----:R-:W-:-:S06]  /*00a0*/  IMAD.WIDE R2, R5, 0x4, R2 ;  /* 0x0000000405027825 */ /* 0x001fcc00078e0202 */
[----:B-1----:R-:W2:Y:S01]  /*00b0*/  LDG.E R3, desc[UR4][R2.64] ;  /* 0x0000000402037981 */ /* 0x002ea2000c1e1900 */
[----:B------:R-:W2:Y:S03]  /*00c0*/  LDC.64 R4, c[0x0][0x388] ;  /* 0x0000e200ff047b82 */ /* 0x000ea60000000a00 */
[----:B--2---:R-:W-:Y:S01]  /*00d0*/  REDG.E.ADD.F32.FTZ.RN.STRONG.GPU desc[UR4][R4.64], R3 ;  /* 0x00000003040079a6 */ /* 0x004fe2000c12f304 */
[----:B------:R-:W-:Y:S05]  /*00e0*/  EXIT ;  /* 0x000000000000794d */ /* 0x000fea0003800000 */
.L_x_0:
[----:B------:R-:W-:-:S00]  /*00f0*/  BRA `(.L_x_0) ;  /* 0xfffffffc00fc7947 */ /* 0x000fc0000383ffff */
[----:B------:R-:W-:-:S00]  /*0100*/  NOP ;  /* 0x0000000000007918 */ /* 0x000fc00000000000 */
[----:B------:R-:W-:-:S00]  /*0110*/  NOP ;  /* 0x0000000000007918 */ /* 0x000fc00000000000 */
[----:B------:R-:W-:-:S00]  /*0120*/  NOP ;  /* 0x0000000000007918 */ /* 0x000fc00000000000 */
[----:B------:R-:W-:-:S00]  /*0130*/  NOP ;  /* 0x0000000000007918 */ /* 0x000fc00000000000 */
[----:B------:R-:W-:-:S00]  /*0140*/  NOP ;  /* 0x0000000000007918 */ /* 0x000fc00000000000 */
[----:B------:R-:W-:-:S00]  /*0150*/  NOP ;  /* 0x0000000000007918 */ /* 0x000fc00000000000 */
[----:B------:R-:W-:-:S00]  /*0160*/  NOP ;  /* 0x0000000000007918 */ /* 0x000fc00000000000 */
[----:B------:R-:W-:-:S00]  /*0170*/  NOP ;  /* 0x0000000000007918 */ /* 0x000fc00000000000 */
.L_x_1:


//--------------------- .nv.shared.reserved.0     --------------------------
	.section	.nv.shared.reserved.0,"aw",@nobits
	.weak		__nv_reservedSMEM_offset_0_alias
	.size		__nv_reservedSMEM_offset_0_alias, 0, 64
	.other		__nv_reservedSMEM_offset_0_alias,@"STO_CUDA_RESERVED_SHARED STV_DEFAULT"
__nv_reservedSMEM_offset_0_alias:
	.zero		0
	.zero		64


//--------------------- .nv.constant0._Z9reductionPKfPfi --------------------------
	.section	.nv.constant0._Z9reductionPKfPfi,"a",@progbits
	.sectionflags	@""
	.align	4
.nv.constant0._Z9reductionPKfPfi:
	.zero		916


//--------------------- SYMBOLS --------------------------

	.type		.nv.reservedSmem.offset0,@object
	.size		.nv.reservedSmem.offset0,0x4
